//
// Generated by NVIDIA NVVM Compiler
//
// Compiler Build ID: CL-36424714
// Cuda compilation tools, release 13.0, V13.0.88
// Based on NVVM 20.0.0
//

.version 9.0
.target sm_100
.address_size 64

	// .globl	_Z7pfb_firPfPKcPKfiiiii

.visible .entry _Z7pfb_firPfPKcPKfiiiii(
	.param .u64 .ptr .align 1 _Z7pfb_firPfPKcPKfiiiii_param_0,
	.param .u64 .ptr .align 1 _Z7pfb_firPfPKcPKfiiiii_param_1,
	.param .u64 .ptr .align 1 _Z7pfb_firPfPKcPKfiiiii_param_2,
	.param .u32 _Z7pfb_firPfPKcPKfiiiii_param_3,
	.param .u32 _Z7pfb_firPfPKcPKfiiiii_param_4,
	.param .u32 _Z7pfb_firPfPKcPKfiiiii_param_5,
	.param .u32 _Z7pfb_firPfPKcPKfiiiii_param_6,
	.param .u32 _Z7pfb_firPfPKcPKfiiiii_param_7
)
.maxntid 4
{
	.reg .pred 	%p<10>;
	.reg .b16 	%rs<15>;
	.reg .b32 	%r<31>;
	.reg .b32 	%f<34>;
	.reg .b64 	%rd<43>;

	ld.param.u64 	%rd8, [_Z7pfb_firPfPKcPKfiiiii_param_0];
	ld.param.u64 	%rd9, [_Z7pfb_firPfPKcPKfiiiii_param_1];
	ld.param.u64 	%rd10, [_Z7pfb_firPfPKcPKfiiiii_param_2];
	ld.param.u32 	%r12, [_Z7pfb_firPfPKcPKfiiiii_param_3];
	ld.param.u32 	%r11, [_Z7pfb_firPfPKcPKfiiiii_param_4];
	ld.param.u32 	%r13, [_Z7pfb_firPfPKcPKfiiiii_param_5];
	ld.param.u32 	%r14, [_Z7pfb_firPfPKcPKfiiiii_param_6];
	ld.param.u32 	%r15, [_Z7pfb_firPfPKcPKfiiiii_param_7];
	cvta.to.global.u64 	%rd11, %rd10;
	cvta.to.global.u64 	%rd1, %rd8;
	cvta.to.global.u64 	%rd2, %rd9;
	mov.u32 	%r16, %ctaid.x;
	mov.u32 	%r17, %ctaid.y;
	mov.u32 	%r18, %tid.x;
	shl.b32 	%r19, %r16, 2;
	add.s32 	%r20, %r19, %r18;
	mad.lo.s32 	%r21, %r13, %r17, %r20;
	add.s32 	%r22, %r21, %r15;
	cvt.s64.s32 	%rd3, %r22;
	add.s32 	%r1, %r21, %r14;
	sub.s32 	%r2, %r12, %r21;
	cvt.s64.s32 	%rd4, %r11;
	mul.wide.u32 	%rd12, %r20, 4;
	add.s64 	%rd13, %rd11, %rd12;
	ld.global.nc.f32 	%f1, [%rd13];
	mul.wide.s32 	%rd14, %r11, 4;
	add.s64 	%rd15, %rd13, %rd14;
	ld.global.nc.f32 	%f2, [%rd15];
	add.s64 	%rd16, %rd15, %rd14;
	ld.global.nc.f32 	%f3, [%rd16];
	add.s64 	%rd17, %rd16, %rd14;
	ld.global.nc.f32 	%f4, [%rd17];
	div.s32 	%r3, %r13, %r11;
	setp.lt.s32 	%p1, %r3, 1;
	@%p1 bra 	$L__BB0_10;
	cvt.s64.s32 	%rd18, %r1;
	add.s64 	%rd19, %rd2, %rd18;
	add.s64 	%rd20, %rd19, %rd4;
	add.s64 	%rd21, %rd20, %rd4;
	ld.global.nc.u8 	%rs1, [%rd21];
	cvt.s16.s8 	%rs2, %rs1;
	cvt.rn.f32.s16 	%f33, %rs2;
	ld.global.nc.u8 	%rs3, [%rd20];
	cvt.s16.s8 	%rs4, %rs3;
	cvt.rn.f32.s16 	%f32, %rs4;
	ld.global.nc.u8 	%rs5, [%rd19];
	cvt.s16.s8 	%rs6, %rs5;
	cvt.rn.f32.s16 	%f31, %rs6;
	shl.b32 	%r24, %r11, 1;
	add.s32 	%r25, %r1, %r24;
	add.s32 	%r4, %r25, %r11;
	mov.b32 	%r30, 0;
$L__BB0_2:
	.pragma "nounroll";
	mul.lo.s32 	%r6, %r30, %r11;
	setp.ge.s32 	%p2, %r6, %r2;
	@%p2 bra 	$L__BB0_10;
	add.s32 	%r26, %r6, %r4;
	cvt.s64.s32 	%rd22, %r26;
	add.s64 	%rd5, %rd2, %rd22;
	ld.global.nc.u8 	%rs7, [%rd5];
	cvt.s16.s8 	%rs8, %rs7;
	cvt.rn.f32.s16 	%f11, %rs8;
	fma.rn.f32 	%f15, %f1, %f31, 0f00000000;
	fma.rn.f32 	%f16, %f2, %f32, %f15;
	fma.rn.f32 	%f17, %f3, %f33, %f16;
	fma.rn.f32 	%f18, %f4, %f11, %f17;
	cvt.s64.s32 	%rd23, %r6;
	add.s64 	%rd24, %rd23, %rd3;
	shl.b64 	%rd25, %rd24, 2;
	add.s64 	%rd26, %rd1, %rd25;
	st.global.f32 	[%rd26], %f18;
	add.s32 	%r27, %r30, 1;
	setp.eq.s32 	%p3, %r27, %r3;
	@%p3 bra 	$L__BB0_10;
	add.s32 	%r7, %r6, %r11;
	setp.ge.s32 	%p4, %r7, %r2;
	@%p4 bra 	$L__BB0_10;
	add.s64 	%rd6, %rd5, %rd4;
	ld.global.nc.u8 	%rs9, [%rd6];
	cvt.s16.s8 	%rs10, %rs9;
	cvt.rn.f32.s16 	%f31, %rs10;
	fma.rn.f32 	%f19, %f1, %f32, 0f00000000;
	fma.rn.f32 	%f20, %f2, %f33, %f19;
	fma.rn.f32 	%f21, %f3, %f11, %f20;
	fma.rn.f32 	%f22, %f4, %f31, %f21;
	cvt.s64.s32 	%rd28, %r7;
	add.s64 	%rd29, %rd28, %rd3;
	shl.b64 	%rd30, %rd29, 2;
	add.s64 	%rd31, %rd1, %rd30;
	st.global.f32 	[%rd31], %f22;
	add.s32 	%r28, %r30, 2;
	setp.eq.s32 	%p5, %r28, %r3;
	@%p5 bra 	$L__BB0_10;
	add.s32 	%r8, %r7, %r11;
	setp.ge.s32 	%p6, %r8, %r2;
	@%p6 bra 	$L__BB0_10;
	add.s64 	%rd7, %rd6, %rd4;
	ld.global.nc.u8 	%rs11, [%rd7];
	cvt.s16.s8 	%rs12, %rs11;
	cvt.rn.f32.s16 	%f32, %rs12;
	fma.rn.f32 	%f23, %f1, %f33, 0f00000000;
	fma.rn.f32 	%f24, %f2, %f11, %f23;
	fma.rn.f32 	%f25, %f3, %f31, %f24;
	fma.rn.f32 	%f26, %f4, %f32, %f25;
	cvt.s64.s32 	%rd33, %r8;
	add.s64 	%rd34, %rd33, %rd3;
	shl.b64 	%rd35, %rd34, 2;
	add.s64 	%rd36, %rd1, %rd35;
	st.global.f32 	[%rd36], %f26;
	add.s32 	%r29, %r30, 3;
	setp.eq.s32 	%p7, %r29, %r3;
	@%p7 bra 	$L__BB0_10;
	add.s32 	%r9, %r8, %r11;
	setp.ge.s32 	%p8, %r9, %r2;
	@%p8 bra 	$L__BB0_10;
	add.s64 	%rd38, %rd7, %rd4;
	ld.global.nc.u8 	%rs13, [%rd38];
	cvt.s16.s8 	%rs14, %rs13;
	cvt.rn.f32.s16 	%f33, %rs14;
	fma.rn.f32 	%f27, %f1, %f11, 0f00000000;
	fma.rn.f32 	%f28, %f2, %f31, %f27;
	fma.rn.f32 	%f29, %f3, %f32, %f28;
	fma.rn.f32 	%f30, %f4, %f33, %f29;
	cvt.s64.s32 	%rd39, %r9;
	add.s64 	%rd40, %rd39, %rd3;
	shl.b64 	%rd41, %rd40, 2;
	add.s64 	%rd42, %rd1, %rd41;
	st.global.f32 	[%rd42], %f30;
	add.s32 	%r30, %r30, 4;
	setp.ne.s32 	%p9, %r30, %r3;
	@%p9 bra 	$L__BB0_2;
$L__BB0_10:
	ret;

}


// ===== COMPILED SASS (sm_100) =====

	.target	sm_100

	.elftype	@"ET_EXEC"


//--------------------- .note.nv.tkinfo           --------------------------
	.section	.note.nv.tkinfo,"",@"SHT_NOTE"
	.sectionflags	@"SHF_NOTE_NV_TKINFO"
	.tkinfo
        /*0018*/ 	.word	0x00000002
        /*0030*/ 	.string	""
        /*0030*/ 	.string	"ptxas"
        /*0030*/ 	.string	"Cuda compilation tools, release 13.0, V13.0.88"
        /*0030*/ 	.string	"Build cuda_13.0.r13.0/compiler.36424714_0"
        /*0030*/ 	.string	"-arch sm_100 -m 64 "



//--------------------- .note.nv.cuinfo           --------------------------
	.section	.note.nv.cuinfo,"",@"SHT_NOTE"
	.sectionflags	@"SHF_NOTE_NV_CUINFO"
        /*0018*/ 	.short	0x0002
        /*001a*/ 	.short	0x0064
        /*001c*/ 	.short	0x0082
	.zero		2


//--------------------- .nv.info                  --------------------------
	.section	.nv.info,"",@"SHT_CUDA_INFO"
	.align	4


	//----- nvinfo : EIATTR_REGCOUNT
	.align		4
        /*0000*/ 	.byte	0x04, 0x2f
        /*0002*/ 	.short	(.L_1 - .L_0)
	.align		4
.L_0:
        /*0004*/ 	.word	index@(_Z7pfb_firPfPKcPKfiiiii)
        /*0008*/ 	.word	0x0000001c


	//----- nvinfo : EIATTR_FRAME_SIZE
	.align		4
.L_1:
        /*000c*/ 	.byte	0x04, 0x11
        /*000e*/ 	.short	(.L_3 - .L_2)
	.align		4
.L_2:
        /*0010*/ 	.word	index@(_Z7pfb_firPfPKcPKfiiiii)
        /*0014*/ 	.word	0x00000000


	//----- nvinfo : EIATTR_MIN_STACK_SIZE
	.align		4
.L_3:
        /*0018*/ 	.byte	0x04, 0x12
        /*001a*/ 	.short	(.L_5 - .L_4)
	.align		4
.L_4:
        /*001c*/ 	.word	index@(_Z7pfb_firPfPKcPKfiiiii)
        /*0020*/ 	.word	0x00000000
.L_5:


//--------------------- .nv.compat                --------------------------
	.section	.nv.compat,"",@"SHT_CUDA_COMPAT_INFO"
	.align	4
        /*0000*/ 	.byte	0x02, 0x09, 0x00, 0x00, 0x02, 0x02, 0x01, 0x00, 0x02, 0x05, 0x05, 0x00, 0x03, 0x07, 0x01, 0x01
        /*0010*/ 	.byte	0x02, 0x03, 0x00, 0x00, 0x02, 0x06, 0x01, 0x00, 0x04, 0x0b, 0x08, 0x00, 0x09, 0x00, 0x00, 0x00
        /*0020*/ 	.byte	0x00, 0x00, 0x00, 0x00


//--------------------- .nv.info._Z7pfb_firPfPKcPKfiiiii --------------------------
	.section	.nv.info._Z7pfb_firPfPKcPKfiiiii,"",@"SHT_CUDA_INFO"
	.sectionflags	@""
	.align	4


	//----- nvinfo : EIATTR_CUDA_API_VERSION
	.align		4
        /*0000*/ 	.byte	0x04, 0x37
        /*0002*/ 	.short	(.L_7 - .L_6)
.L_6:
        /*0004*/ 	.word	0x00000082


	//----- nvinfo : EIATTR_KPARAM_INFO
	.align		4
.L_7:
        /*0008*/ 	.byte	0x04, 0x17
        /*000a*/ 	.short	(.L_9 - .L_8)
.L_8:
        /*000c*/ 	.word	0x00000000
        /*0010*/ 	.short	0x0007
        /*0012*/ 	.short	0x0028
        /*0014*/ 	.byte	0x00, 0xf0, 0x11, 0x00


	//----- nvinfo : EIATTR_KPARAM_INFO
	.align		4
.L_9:
        /*0018*/ 	.byte	0x04, 0x17
        /*001a*/ 	.short	(.L_11 - .L_10)
.L_10:
        /*001c*/ 	.word	0x00000000
        /*0020*/ 	.short	0x0006
        /*0022*/ 	.short	0x0024
        /*0024*/ 	.byte	0x00, 0xf0, 0x11, 0x00


	//----- nvinfo : EIATTR_KPARAM_INFO
	.align		4
.L_11:
        /*0028*/ 	.byte	0x04, 0x17
        /*002a*/ 	.short	(.L_13 - .L_12)
.L_12:
        /*002c*/ 	.word	0x00000000
        /*0030*/ 	.short	0x0005
        /*0032*/ 	.short	0x0020
        /*0034*/ 	.byte	0x00, 0xf0, 0x11, 0x00


	//----- nvinfo : EIATTR_KPARAM_INFO
	.align		4
.L_13:
        /*0038*/ 	.byte	0x04, 0x17
        /*003a*/ 	.short	(.L_15 - .L_14)
.L_14:
        /*003c*/ 	.word	0x00000000
        /*0040*/ 	.short	0x0004
        /*0042*/ 	.short	0x001c
        /*0044*/ 	.byte	0x00, 0xf0, 0x11, 0x00


	//----- nvinfo : EIATTR_KPARAM_INFO
	.align		4
.L_15:
        /*0048*/ 	.byte	0x04, 0x17
        /*004a*/ 	.short	(.L_17 - .L_16)
.L_16:
        /*004c*/ 	.word	0x00000000
        /*0050*/ 	.short	0x0003
        /*0052*/ 	.short	0x0018
        /*0054*/ 	.byte	0x00, 0xf0, 0x11, 0x00


	//----- nvinfo : EIATTR_KPARAM_INFO
	.align		4
.L_17:
        /*0058*/ 	.byte	0x04, 0x17
        /*005a*/ 	.short	(.L_19 - .L_18)
.L_18:
        /*005c*/ 	.word	0x00000000
        /*0060*/ 	.short	0x0002
        /*0062*/ 	.short	0x0010
        /*0064*/ 	.byte	0x00, 0xf5, 0x21, 0x00


	//----- nvinfo : EIATTR_KPARAM_INFO
	.align		4
.L_19:
        /*0068*/ 	.byte	0x04, 0x17
        /*006a*/ 	.short	(.L_21 - .L_20)
.L_20:
        /*006c*/ 	.word	0x00000000
        /*0070*/ 	.short	0x0001
        /*0072*/ 	.short	0x0008
        /*0074*/ 	.byte	0x00, 0xf5, 0x21, 0x00


	//----- nvinfo : EIATTR_KPARAM_INFO
	.align		4
.L_21:
        /*0078*/ 	.byte	0x04, 0x17
        /*007a*/ 	.short	(.L_23 - .L_22)
.L_22:
        /*007c*/ 	.word	0x00000000
        /*0080*/ 	.short	0x0000
        /*0082*/ 	.short	0x0000
        /*0084*/ 	.byte	0x00, 0xf5, 0x21, 0x00


	//----- nvinfo : EIATTR_SPARSE_MMA_MASK
	.align		4
.L_23:
        /*0088*/ 	.byte	0x03, 0x50
        /*008a*/ 	.short	0x0000


	//----- nvinfo : EIATTR_MAXREG_COUNT
	.align		4
        /*008c*/ 	.byte	0x03, 0x1b
        /*008e*/ 	.short	0x00ff


	//----- nvinfo : EIATTR_MERCURY_ISA_VERSION
	.align		4
        /*0090*/ 	.byte	0x03, 0x5f
        /*0092*/ 	.short	0x0101


	//----- nvinfo : EIATTR_VRC_CTA_INIT_COUNT
	.align		4
        /*0094*/ 	.byte	0x02, 0x4a
	.zero		1
	.zero		1


	//----- nvinfo : EIATTR_EXIT_INSTR_OFFSETS
	.align		4
        /*0098*/ 	.byte	0x04, 0x1c
        /*009a*/ 	.short	(.L_25 - .L_24)


	//   ....[0]....
.L_24:
        /*009c*/ 	.word	0x000001e0


	//   ....[1]....
        /*00a0*/ 	.word	0x00000450


	//   ....[2]....
        /*00a4*/ 	.word	0x00000560


	//   ....[3]....
        /*00a8*/ 	.word	0x00000590


	//   ....[4]....
        /*00ac*/ 	.word	0x00000690


	//   ....[5]....
        /*00b0*/ 	.word	0x000006c0


	//   ....[6]....
        /*00b4*/ 	.word	0x000007c0


	//   ....[7]....
        /*00b8*/ 	.word	0x000007f0


	//   ....[8]....
        /*00bc*/ 	.word	0x00000900


	//----- nvinfo : EIATTR_MAX_THREADS
	.align		4
.L_25:
        /*00c0*/ 	.byte	0x04, 0x05
        /*00c2*/ 	.short	(.L_27 - .L_26)
.L_26:
        /*00c4*/ 	.word	0x00000004
        /*00c8*/ 	.word	0x00000001
        /*00cc*/ 	.word	0x00000001


	//----- nvinfo : EIATTR_CBANK_PARAM_SIZE
	.align		4
.L_27:
        /*00d0*/ 	.byte	0x03, 0x19
        /*00d2*/ 	.short	0x002c


	//----- nvinfo : EIATTR_PARAM_CBANK
	.align		4
        /*00d4*/ 	.byte	0x04, 0x0a
        /*00d6*/ 	.short	(.L_29 - .L_28)
	.align		4
.L_28:
        /*00d8*/ 	.word	index@(.nv.constant0._Z7pfb_firPfPKcPKfiiiii)
        /*00dc*/ 	.short	0x0380
        /*00de*/ 	.short	0x002c


	//----- nvinfo : EIATTR_SW_WAR
	.align		4
.L_29:
        /*00e0*/ 	.byte	0x04, 0x36
        /*00e2*/ 	.short	(.L_31 - .L_30)
.L_30:
        /*00e4*/ 	.word	0x00000008
.L_31:


//--------------------- .nv.callgraph             --------------------------
	.section	.nv.callgraph,"",@"SHT_CUDA_CALLGRAPH"
	.align	4
	.sectionentsize	8
	.align		4
        /*0000*/ 	.word	0x00000000
	.align		4
        /*0004*/ 	.word	0xffffffff
	.align		4
        /*0008*/ 	.word	0x00000000
	.align		4
        /*000c*/ 	.word	0xfffffffe
	.align		4
        /*0010*/ 	.word	0x00000000
	.align		4
        /*0014*/ 	.word	0xfffffffd
	.align		4
        /*0018*/ 	.word	0x00000000
	.align		4
        /*001c*/ 	.word	0xfffffffc


//--------------------- .text._Z7pfb_firPfPKcPKfiiiii --------------------------
	.section	.text._Z7pfb_firPfPKcPKfiiiii,"ax",@progbits
	.align	128
        .global         _Z7pfb_firPfPKcPKfiiiii
        .type           _Z7pfb_firPfPKcPKfiiiii,@function
        .size           _Z7pfb_firPfPKcPKfiiiii,(.L_x_2 - _Z7pfb_firPfPKcPKfiiiii)
        .other          _Z7pfb_firPfPKcPKfiiiii,@"STO_CUDA_ENTRY STV_DEFAULT"
_Z7pfb_firPfPKcPKfiiiii:
.text._Z7pfb_firPfPKcPKfiiiii:
[----:B------:R-:W-:Y:S08]  /*0000*/  LDC R1, c[0x0][0x37c] ;  /* 0x0000df00ff017b82 */ /* 0x000ff00000000800 */
[----:B------:R-:W0:Y:S08]  /*0010*/  LDC.64 R2, c[0x0][0x398] ;  /* 0x0000e600ff027b82 */ /* 0x000e300000000a00 */
[----:B------:R-:W1:Y:S08]  /*0020*/  LDC.64 R22, c[0x0][0x3a0] ;  /* 0x0000e800ff167b82 */ /* 0x000e700000000a00 */
[----:B------:R-:W2:Y:S01]  /*0030*/  S2UR UR4, SR_CTAID.Y ;  /* 0x00000000000479c3 */ /* 0x000ea20000002600 */
[----:B0-----:R-:W-:-:S04]  /*0040*/  IABS R7, R3 ;  /* 0x0000000300077213 */ /* 0x001fc80000000000 */
[----:B------:R-:W0:Y:S08]  /*0050*/  I2F.RP R0, R7 ;  /* 0x0000000700007306 */ /* 0x000e300000209400 */
[----:B0-----:R-:W0:Y:S02]  /*0060*/  MUFU.RCP R0, R0 ;  /* 0x0000000000007308 */ /* 0x001e240000001000 */
[----:B0-----:R-:W-:-:S06]  /*0070*/  VIADD R4, R0, 0xffffffe ;  /* 0x0ffffffe00047836 */ /* 0x001fcc0000000000 */
[----:B------:R0:W3:Y:S02]  /*0080*/  F2I.FTZ.U32.TRUNC.NTZ R5, R4 ;  /* 0x0000000400057305 */ /* 0x0000e4000021f000 */
[----:B0-----:R-:W-:Y:S02]  /*0090*/  IMAD.MOV.U32 R4, RZ, RZ, RZ ;  /* 0x000000ffff047224 */ /* 0x001fe400078e00ff */
[----:B---3--:R-:W-:-:S04]  /*00a0*/  IMAD.MOV R6, RZ, RZ, -R5 ;  /* 0x000000ffff067224 */ /* 0x008fc800078e0a05 */
[----:B------:R-:W-:Y:S01]  /*00b0*/  IMAD R9, R6, R7, RZ ;  /* 0x0000000706097224 */ /* 0x000fe200078e02ff */
[----:B-1----:R-:W-:-:S03]  /*00c0*/  IABS R6, R22 ;  /* 0x0000001600067213 */ /* 0x002fc60000000000 */
[----:B------:R-:W-:-:S06]  /*00d0*/  IMAD.HI.U32 R5, R5, R9, R4 ;  /* 0x0000000905057227 */ /* 0x000fcc00078e0004 */
[----:B------:R-:W-:-:S04]  /*00e0*/  IMAD.HI.U32 R5, R5, R6, RZ ;  /* 0x0000000605057227 */ /* 0x000fc800078e00ff */
[----:B------:R-:W-:-:S04]  /*00f0*/  IMAD.MOV R0, RZ, RZ, -R5 ;  /* 0x000000ffff007224 */ /* 0x000fc800078e0a05 */
[----:B------:R-:W-:-:S05]  /*0100*/  IMAD R0, R7, R0, R6 ;  /* 0x0000000007007224 */ /* 0x000fca00078e0206 */
[----:B------:R-:W-:-:S13]  /*0110*/  ISETP.GT.U32.AND P2, PT, R7, R0, PT ;  /* 0x000000000700720c */ /* 0x000fda0003f44070 */
[----:B------:R-:W-:Y:S01]  /*0120*/  @!P2 IMAD.IADD R0, R0, 0x1, -R7 ;  /* 0x000000010000a824 */ /* 0x000fe200078e0a07 */
[----:B------:R-:W-:Y:S02]  /*0130*/  @!P2 IADD3 R5, PT, PT, R5, 0x1, RZ ;  /* 0x000000010505a810 */ /* 0x000fe40007ffe0ff */
[----:B------:R-:W-:Y:S02]  /*0140*/  ISETP.NE.AND P2, PT, R3, RZ, PT ;  /* 0x000000ff0300720c */ /* 0x000fe40003f45270 */
[----:B------:R-:W-:Y:S02]  /*0150*/  ISETP.GE.U32.AND P0, PT, R0, R7, PT ;  /* 0x000000070000720c */ /* 0x000fe40003f06070 */
[----:B------:R-:W-:Y:S01]  /*0160*/  LOP3.LUT R0, R22, R3, RZ, 0x3c, !PT ;  /* 0x0000000316007212 */ /* 0x000fe200078e3cff */
[----:B------:R-:W0:Y:S03]  /*0170*/  S2R R7, SR_CTAID.X ;  /* 0x0000000000077919 */ /* 0x000e260000002500 */
[----:B------:R-:W-:-:S02]  /*0180*/  ISETP.GE.AND P1, PT, R0, RZ, PT ;  /* 0x000000ff0000720c */ /* 0x000fc40003f26270 */
[----:B------:R-:W1:Y:S05]  /*0190*/  S2R R0, SR_TID.X ;  /* 0x0000000000007919 */ /* 0x000e6a0000002100 */
[----:B------:R-:W-:-:S06]  /*01a0*/  @P0 VIADD R5, R5, 0x1 ;  /* 0x0000000105050836 */ /* 0x000fcc0000000000 */
[----:B------:R-:W-:Y:S01]  /*01b0*/  @!P1 IMAD.MOV R5, RZ, RZ, -R5 ;  /* 0x000000ffff059224 */ /* 0x000fe200078e0a05 */
[----:B------:R-:W-:-:S04]  /*01c0*/  @!P2 LOP3.LUT R5, RZ, R3, RZ, 0x33, !PT ;  /* 0x00000003ff05a212 */ /* 0x000fc800078e33ff */
[----:B------:R-:W-:-:S13]  /*01d0*/  ISETP.GE.AND P0, PT, R5, 0x1, PT ;  /* 0x000000010500780c */ /* 0x000fda0003f06270 */
[----:B0-2---:R-:W-:Y:S05]  /*01e0*/  @!P0 EXIT ;  /* 0x000000000000894d */ /* 0x005fea0003800000 */
[----:B------:R-:W0:Y:S01]  /*01f0*/  LDCU.64 UR8, c[0x0][0x388] ;  /* 0x00007100ff0877ac */ /* 0x000e220008000a00 */
[----:B-1----:R-:W-:Y:S01]  /*0200*/  IMAD R7, R7, 0x4, R0 ;  /* 0x0000000407077824 */ /* 0x002fe200078e0200 */
[----:B------:R-:W1:Y:S01]  /*0210*/  LDC.64 R10, c[0x0][0x390] ;  /* 0x0000e400ff0a7b82 */ /* 0x000e620000000a00 */
[----:B------:R-:W-:Y:S01]  /*0220*/  SHF.R.S32.HI R4, RZ, 0x1f, R3 ;  /* 0x0000001fff047819 */ /* 0x000fe20000011403 */
[----:B------:R-:W2:Y:S01]  /*0230*/  LDCU.64 UR6, c[0x0][0x358] ;  /* 0x00006b00ff0677ac */ /* 0x000ea20008000a00 */
[----:B------:R-:W-:Y:S01]  /*0240*/  IMAD R22, R22, UR4, R7 ;  /* 0x0000000416167c24 */ /* 0x000fe2000f8e0207 */
[----:B------:R-:W3:Y:S03]  /*0250*/  LDCU UR4, c[0x0][0x3a8] ;  /* 0x00007500ff0477ac */ /* 0x000ee60008000800 */
[----:B------:R-:W-:-:S05]  /*0260*/  IMAD.IADD R24, R22, 0x1, R23 ;  /* 0x0000000116187824 */ /* 0x000fca00078e0217 */
[----:B0-----:R-:W-:-:S04]  /*0270*/  IADD3 R8, P0, PT, R24, UR8, RZ ;  /* 0x0000000818087c10 */ /* 0x001fc8000ff1e0ff */
[----:B------:R-:W-:Y:S01]  /*0280*/  LEA.HI.X.SX32 R9, R24, UR9, 0x1, P0 ;  /* 0x0000000918097c11 */ /* 0x000fe200080f0eff */
[----:B-1----:R-:W-:Y:S01]  /*0290*/  IMAD.WIDE.U32 R10, R7, 0x4, R10 ;  /* 0x00000004070a7825 */ /* 0x002fe200078e000a */
[----:B------:R-:W-:-:S03]  /*02a0*/  IADD3 R20, P0, PT, R8, R3, RZ ;  /* 0x0000000308147210 */ /* 0x000fc60007f1e0ff */
[----:B--2---:R0:W2:Y:S01]  /*02b0*/  LDG.E.U8.CONSTANT R23, desc[UR6][R8.64] ;  /* 0x0000000608177981 */ /* 0x0040a2000c1e9100 */
[----:B------:R-:W1:Y:S01]  /*02c0*/  LDCU.128 UR8, c[0x0][0x380] ;  /* 0x00007000ff0877ac */ /* 0x000e620008000c00 */
[----:B------:R-:W-:Y:S02]  /*02d0*/  IADD3.X R21, PT, PT, R4, R9, RZ, P0, !PT ;  /* 0x0000000904157210 */ /* 0x000fe400007fe4ff */
[----:B------:R3:W5:Y:S01]  /*02e0*/  LDG.E.CONSTANT R0, desc[UR6][R10.64] ;  /* 0x000000060a007981 */ /* 0x000762000c1e9900 */
[----:B------:R-:W-:Y:S01]  /*02f0*/  IADD3 R18, P0, PT, R20, R3, RZ ;  /* 0x0000000314127210 */ /* 0x000fe20007f1e0ff */
[C---:B------:R-:W-:Y:S02]  /*0300*/  IMAD.WIDE R12, R3.reuse, 0x4, R10 ;  /* 0x00000004030c7825 */ /* 0x040fe400078e020a */
[----:B------:R-:W4:Y:S02]  /*0310*/  LDG.E.U8.CONSTANT R20, desc[UR6][R20.64] ;  /* 0x0000000614147981 */ /* 0x000f24000c1e9100 */
[----:B------:R-:W-:Y:S01]  /*0320*/  IMAD.X R19, R4, 0x1, R21, P0 ;  /* 0x0000000104137824 */ /* 0x000fe200000e0615 */
[----:B0-----:R-:W0:Y:S01]  /*0330*/  LDC R9, c[0x0][0x39c] ;  /* 0x0000e700ff097b82 */ /* 0x001e220000000800 */
[----:B------:R0:W5:Y:S04]  /*0340*/  LDG.E.CONSTANT R6, desc[UR6][R12.64] ;  /* 0x000000060c067981 */ /* 0x000168000c1e9900 */
[----:B------:R-:W4:Y:S01]  /*0350*/  LDG.E.U8.CONSTANT R18, desc[UR6][R18.64] ;  /* 0x0000000612127981 */ /* 0x000f22000c1e9100 */
[----:B------:R-:W-:-:S05]  /*0360*/  IMAD.WIDE R14, R3, 0x4, R12 ;  /* 0x00000004030e7825 */ /* 0x000fca00078e020c */
[----:B------:R0:W5:Y:S01]  /*0370*/  LDG.E.CONSTANT R7, desc[UR6][R14.64] ;  /* 0x000000060e077981 */ /* 0x000162000c1e9900 */
[----:B------:R-:W-:-:S05]  /*0380*/  IMAD.WIDE R16, R3, 0x4, R14 ;  /* 0x0000000403107825 */ /* 0x000fca00078e020e */
[----:B------:R0:W5:Y:S01]  /*0390*/  LDG.E.CONSTANT R8, desc[UR6][R16.64] ;  /* 0x0000000610087981 */ /* 0x000162000c1e9900 */
[----:B------:R-:W-:Y:S02]  /*03a0*/  IMAD R24, R3, 0x2, R24 ;  /* 0x0000000203187824 */ /* 0x000fe400078e0218 */
[----:B---3--:R-:W-:Y:S02]  /*03b0*/  VIADD R10, R22, UR4 ;  /* 0x00000004160a7c36 */ /* 0x008fe40008000000 */
[----:B------:R-:W-:Y:S01]  /*03c0*/  IMAD.IADD R2, R2, 0x1, -R22 ;  /* 0x0000000102027824 */ /* 0x000fe200078e0a16 */
[----:B------:R-:W-:Y:S02]  /*03d0*/  IADD3 R11, PT, PT, R24, R3, RZ ;  /* 0x00000003180b7210 */ /* 0x000fe40007ffe0ff */
[----:B------:R-:W-:Y:S01]  /*03e0*/  SHF.R.S32.HI R3, RZ, 0x1f, R10 ;  /* 0x0000001fff037819 */ /* 0x000fe2000001140a */
[----:B------:R-:W-:Y:S01]  /*03f0*/  UMOV UR4, URZ ;  /* 0x000000ff00047c82 */ /* 0x000fe20008000000 */
[----:B--2---:R-:W2:Y:S08]  /*0400*/  I2F.S8 R23, R23 ;  /* 0x0000001700177306 */ /* 0x004eb00000001400 */
[----:B----4-:R3:W4:Y:S08]  /*0410*/  I2F.S8 R21, R20 ;  /* 0x0000001400157306 */ /* 0x0107300000001400 */
[----:B-12---:R3:W0:Y:S02]  /*0420*/  I2F.S8 R19, R18 ;  /* 0x0000001200137306 */ /* 0x0066240000001400 */
.L_x_0:
[----:B0-----:R-:W-:-:S05]  /*0430*/  IMAD R22, R9, UR4, RZ ;  /* 0x0000000409167c24 */ /* 0x001fca000f8e02ff */
[----:B------:R-:W-:-:S13]  /*0440*/  ISETP.GE.AND P0, PT, R22, R2, PT ;  /* 0x000000021600720c */ /* 0x000fda0003f06270 */
[----:B-1----:R-:W-:Y:S05]  /*0450*/  @P0 EXIT ;  /* 0x000000000000094d */ /* 0x002fea0003800000 */
[----:B------:R-:W-:-:S05]  /*0460*/  IMAD.IADD R13, R11, 0x1, R22 ;  /* 0x000000010b0d7824 */ /* 0x000fca00078e0216 */
[----:B------:R-:W-:-:S04]  /*0470*/  IADD3 R12, P0, PT, R13, UR10, RZ ;  /* 0x0000000a0d0c7c10 */ /* 0x000fc8000ff1e0ff */
[----:B------:R-:W-:-:S05]  /*0480*/  LEA.HI.X.SX32 R13, R13, UR11, 0x1, P0 ;  /* 0x0000000b0d0d7c11 */ /* 0x000fca00080f0eff */
[----:B------:R-:W2:Y:S01]  /*0490*/  LDG.E.U8.CONSTANT R16, desc[UR6][R12.64] ;  /* 0x000000060c107981 */ /* 0x000ea2000c1e9100 */
[----:B------:R-:W-:Y:S01]  /*04a0*/  UIADD3 UR5, UPT, UPT, UR4, 0x1, URZ ;  /* 0x0000000104057890 */ /* 0x000fe2000fffe0ff */
[----:B-----5:R-:W-:Y:S01]  /*04b0*/  FFMA R23, R0, R23, RZ ;  /* 0x0000001700177223 */ /* 0x020fe200000000ff */
[----:B------:R-:W-:-:S03]  /*04c0*/  IADD3 R15, P0, PT, R10, R22, RZ ;  /* 0x000000160a0f7210 */ /* 0x000fc60007f1e0ff */
[----:B---34-:R-:W-:Y:S01]  /*04d0*/  FFMA R18, R6, R21, R23 ;  /* 0x0000001506127223 */ /* 0x018fe20000000017 */
[----:B------:R-:W-:Y:S02]  /*04e0*/  LEA.HI.X.SX32 R20, R22, R3, 0x1, P0 ;  /* 0x0000000316147211 */ /* 0x000fe400000f0eff */
[----:B------:R-:W-:Y:S01]  /*04f0*/  ISETP.NE.AND P0, PT, R5, UR5, PT ;  /* 0x0000000505007c0c */ /* 0x000fe2000bf05270 */
[----:B------:R-:W-:Y:S01]  /*0500*/  FFMA R17, R7, R19, R18 ;  /* 0x0000001307117223 */ /* 0x000fe20000000012 */
[----:B------:R-:W-:-:S04]  /*0510*/  LEA R14, P1, R15, UR8, 0x2 ;  /* 0x000000080f0e7c11 */ /* 0x000fc8000f8210ff */
[----:B------:R-:W-:Y:S01]  /*0520*/  LEA.HI.X R15, R15, UR9, R20, 0x2, P1 ;  /* 0x000000090f0f7c11 */ /* 0x000fe200088f1414 */
[----:B--2---:R-:W0:Y:S02]  /*0530*/  I2F.S8 R25, R16 ;  /* 0x0000001000197306 */ /* 0x004e240000001400 */
[----:B0-----:R-:W-:-:S05]  /*0540*/  FFMA R17, R8, R25, R17 ;  /* 0x0000001908117223 */ /* 0x001fca0000000011 */
[----:B------:R0:W-:Y:S01]  /*0550*/  STG.E desc[UR6][R14.64], R17 ;  /* 0x000000110e007986 */ /* 0x0001e2000c101906 */
[----:B------:R-:W-:Y:S05]  /*0560*/  @!P0 EXIT ;  /* 0x000000000000894d */ /* 0x000fea0003800000 */
[----:B------:R-:W-:-:S05]  /*0570*/  IMAD.IADD R22, R22, 0x1, R9 ;  /* 0x0000000116167824 */ /* 0x000fca00078e0209 */
[----:B------:R-:W-:-:S13]  /*0580*/  ISETP.GE.AND P0, PT, R22, R2, PT ;  /* 0x000000021600720c */ /* 0x000fda0003f06270 */
[----:B------:R-:W-:Y:S05]  /*0590*/  @P0 EXIT ;  /* 0x000000000000094d */ /* 0x000fea0003800000 */
[----:B------:R-:W-:-:S05]  /*05a0*/  IADD3 R12, P0, PT, R12, R9, RZ ;  /* 0x000000090c0c7210 */ /* 0x000fca0007f1e0ff */
[----:B------:R-:W-:-:S05]  /*05b0*/  IMAD.X R13, R4, 0x1, R13, P0 ;  /* 0x00000001040d7824 */ /* 0x000fca00000e060d */
[----:B------:R-:W2:Y:S01]  /*05c0*/  LDG.E.U8.CONSTANT R16, desc[UR6][R12.64] ;  /* 0x000000060c107981 */ /* 0x000ea2000c1e9100 */
[----:B------:R-:W-:Y:S01]  /*05d0*/  UIADD3 UR5, UPT, UPT, UR4, 0x2, URZ ;  /* 0x0000000204057890 */ /* 0x000fe2000fffe0ff */
[----:B------:R-:W-:Y:S01]  /*05e0*/  FFMA R21, R0, R21, RZ ;  /* 0x0000001500157223 */ /* 0x000fe200000000ff */
[----:B0-----:R-:W-:-:S03]  /*05f0*/  IADD3 R15, P0, PT, R10, R22, RZ ;  /* 0x000000160a0f7210 */ /* 0x001fc60007f1e0ff */
[----:B------:R-:W-:Y:S01]  /*0600*/  FFMA R18, R6, R19, R21 ;  /* 0x0000001306127223 */ /* 0x000fe20000000015 */
        /* <DEDUP_REMOVED lines=12> */
[----:B------:R-:W-:-:S04]  /*06d0*/  IADD3 R12, P0, PT, R12, R9, RZ ;  /* 0x000000090c0c7210 */ /* 0x000fc80007f1e0ff */
[----:B------:R-:W-:-:S05]  /*06e0*/  IADD3.X R13, PT, PT, R4, R13, RZ, P0, !PT ;  /* 0x0000000d040d7210 */ /* 0x000fca00007fe4ff */
        /* <DEDUP_REMOVED lines=14> */
[----:B0-----:R-:W-:-:S05]  /*07d0*/  IMAD.IADD R17, R22, 0x1, R9 ;  /* 0x0000000116117824 */ /* 0x001fca00078e0209 */
[----:B------:R-:W-:-:S13]  /*07e0*/  ISETP.GE.AND P0, PT, R17, R2, PT ;  /* 0x000000021100720c */ /* 0x000fda0003f06270 */
[----:B------:R-:W-:Y:S05]  /*07f0*/  @P0 EXIT ;  /* 0x000000000000094d */ /* 0x000fea0003800000 */
[----:B------:R-:W-:-:S05]  /*0800*/  IADD3 R12, P0, PT, R12, R9, RZ ;  /* 0x000000090c0c7210 */ /* 0x000fca0007f1e0ff */
[----:B------:R-:W-:-:S05]  /*0810*/  IMAD.X R13, R4, 0x1, R13, P0 ;  /* 0x00000001040d7824 */ /* 0x000fca00000e060d */
[----:B------:R-:W2:Y:S01]  /*0820*/  LDG.E.U8.CONSTANT R12, desc[UR6][R12.64] ;  /* 0x000000060c0c7981 */ /* 0x000ea2000c1e9100 */
[----:B------:R-:W-:Y:S01]  /*0830*/  FFMA R15, R0, R25, RZ ;  /* 0x00000019000f7223 */ /* 0x000fe200000000ff */
[----:B------:R-:W-:Y:S01]  /*0840*/  IADD3 R18, P0, PT, R10, R17, RZ ;  /* 0x000000110a127210 */ /* 0x000fe20007f1e0ff */
[----:B------:R-:W-:Y:S02]  /*0850*/  UIADD3 UR4, UPT, UPT, UR4, 0x4, URZ ;  /* 0x0000000404047890 */ /* 0x000fe4000fffe0ff */
[----:B------:R-:W-:Y:S01]  /*0860*/  FFMA R16, R6, R23, R15 ;  /* 0x0000001706107223 */ /* 0x000fe2000000000f */
[----:B------:R-:W-:Y:S02]  /*0870*/  LEA.HI.X.SX32 R15, R17, R3, 0x1, P0 ;  /* 0x00000003110f7211 */ /* 0x000fe400000f0eff */
[----:B------:R-:W-:Y:S01]  /*0880*/  LEA R14, P0, R18, UR8, 0x2 ;  /* 0x00000008120e7c11 */ /* 0x000fe2000f8010ff */
[----:B------:R-:W-:-:S03]  /*0890*/  FFMA R17, R7, R21, R16 ;  /* 0x0000001507117223 */ /* 0x000fc60000000010 */
[----:B------:R-:W-:Y:S02]  /*08a0*/  LEA.HI.X R15, R18, UR9, R15, 0x2, P0 ;  /* 0x00000009120f7c11 */ /* 0x000fe400080f140f */
[----:B------:R-:W-:Y:S01]  /*08b0*/  ISETP.NE.AND P0, PT, R5, UR4, PT ;  /* 0x0000000405007c0c */ /* 0x000fe2000bf05270 */
[----:B--2---:R-:W0:Y:S02]  /*08c0*/  I2F.S8 R19, R12 ;  /* 0x0000000c00137306 */ /* 0x004e240000001400 */
[----:B0-----:R-:W-:-:S05]  /*08d0*/  FFMA R17, R8, R19, R17 ;  /* 0x0000001308117223 */ /* 0x001fca0000000011 */
[----:B------:R1:W-:Y:S05]  /*08e0*/  STG.E desc[UR6][R14.64], R17 ;  /* 0x000000110e007986 */ /* 0x0003ea000c101906 */
[----:B------:R-:W-:Y:S05]  /*08f0*/  @P0 BRA `(.L_x_0) ;  /* 0xfffffff800cc0947 */ /* 0x000fea000383ffff */
[----:B------:R-:W-:Y:S05]  /*0900*/  EXIT ;  /* 0x000000000000794d */ /* 0x000fea0003800000 */
.L_x_1:
[----:B------:R-:W-:-:S00]  /*0910*/  BRA `(.L_x_1) ;  /* 0xfffffffc00fc7947 */ /* 0x000fc0000383ffff */
[----:B------:R-:W-:-:S00]  /*0920*/  NOP ;  /* 0x0000000000007918 */ /* 0x000fc00000000000 */
        /* <DEDUP_REMOVED lines=13> */
.L_x_2:


//--------------------- .nv.shared.reserved.0     --------------------------
	.section	.nv.shared.reserved.0,"aw",@nobits
	.weak		__nv_reservedSMEM_offset_0_alias
	.size		__nv_reservedSMEM_offset_0_alias, 0, 64
	.other		__nv_reservedSMEM_offset_0_alias,@"STO_CUDA_RESERVED_SHARED STV_DEFAULT"
__nv_reservedSMEM_offset_0_alias:
	.zero		0
	.zero		64


//--------------------- .nv.constant0._Z7pfb_firPfPKcPKfiiiii --------------------------
	.section	.nv.constant0._Z7pfb_firPfPKcPKfiiiii,"a",@progbits
	.sectionflags	@""
	.align	4
.nv.constant0._Z7pfb_firPfPKcPKfiiiii:
	.zero		940


//--------------------- SYMBOLS --------------------------

	.type		.nv.reservedSmem.offset0,@object
	.size		.nv.reservedSmem.offset0,0x4
